	.headerflags	@"EF_CUDA_TEXMODE_UNIFIED EF_CUDA_64BIT_ADDRESS EF_CUDA_ACCELERATORS EF_CUDA_SM90 EF_CUDA_VIRTUAL_SM(EF_CUDA_SM90)"
	.elftype	@"ET_EXEC"


//--------------------- .nv.info                  --------------------------
	.section	.nv.info,"",@"SHT_CUDA_INFO"
	.align	4


	//----- nvinfo : EIATTR_REGCOUNT
	.align		4
        /*0000*/ 	.byte	0x04, 0x2f
        /*0002*/ 	.short	(.L_1 - .L_0)
	.align		4
.L_0:
        /*0004*/ 	.word	index@(triton_poi_fused_avg_pool2d_49)
        /*0008*/ 	.word	0x00000020


	//----- nvinfo : EIATTR_MIN_STACK_SIZE
	.align		4
.L_1:
        /*000c*/ 	.byte	0x04, 0x12
        /*000e*/ 	.short	(.L_3 - .L_2)
	.align		4
.L_2:
        /*0010*/ 	.word	index@(triton_poi_fused_avg_pool2d_49)
        /*0014*/ 	.word	0x00000000


	//----- nvinfo : EIATTR_FRAME_SIZE
	.align		4
.L_3:
        /*0018*/ 	.byte	0x04, 0x11
        /*001a*/ 	.short	(.L_5 - .L_4)
	.align		4
.L_4:
        /*001c*/ 	.word	index@(triton_poi_fused_avg_pool2d_49)
        /*0020*/ 	.word	0x00000000


	//----- nvinfo : EIATTR_MIN_STACK_SIZE
	.align		4
.L_5:
        /*0024*/ 	.byte	0x04, 0x12
        /*0026*/ 	.short	(.L_7 - .L_6)
	.align		4
.L_6:
        /*0028*/ 	.word	index@(triton_poi_fused_avg_pool2d_49)
        /*002c*/ 	.word	0x00000000
.L_7:


//--------------------- .nv.info.triton_poi_fused_avg_pool2d_49 --------------------------
	.section	.nv.info.triton_poi_fused_avg_pool2d_49,"",@"SHT_CUDA_INFO"
	.sectionflags	@""
	.align	4


	//----- nvinfo : EIATTR_CUDA_API_VERSION
	.align		4
        /*0000*/ 	.byte	0x04, 0x37
        /*0002*/ 	.short	(.L_9 - .L_8)
.L_8:
        /*0004*/ 	.word	0x0000007c


	//----- nvinfo : EIATTR_KPARAM_INFO
	.align		4
.L_9:
        /*0008*/ 	.byte	0x04, 0x17
        /*000a*/ 	.short	(.L_11 - .L_10)
.L_10:
        /*000c*/ 	.word	0x00000000
        /*0010*/ 	.short	0x0002
        /*0012*/ 	.short	0x0010
        /*0014*/ 	.byte	0x00, 0xf0, 0x11, 0x00


	//----- nvinfo : EIATTR_KPARAM_INFO
	.align		4
.L_11:
        /*0018*/ 	.byte	0x04, 0x17
        /*001a*/ 	.short	(.L_13 - .L_12)
.L_12:
        /*001c*/ 	.word	0x00000000
        /*0020*/ 	.short	0x0001
        /*0022*/ 	.short	0x0008
        /*0024*/ 	.byte	0x00, 0xf4, 0x21, 0x00


	//----- nvinfo : EIATTR_KPARAM_INFO
	.align		4
.L_13:
        /*0028*/ 	.byte	0x04, 0x17
        /*002a*/ 	.short	(.L_15 - .L_14)
.L_14:
        /*002c*/ 	.word	0x00000000
        /*0030*/ 	.short	0x0000
        /*0032*/ 	.short	0x0000
        /*0034*/ 	.byte	0x00, 0xf4, 0x21, 0x00


	//----- nvinfo : EIATTR_SPARSE_MMA_MASK
	.align		4
.L_15:
        /*0038*/ 	.byte	0x03, 0x50
        /*003a*/ 	.short	0x0000


	//----- nvinfo : EIATTR_MAXREG_COUNT
	.align		4
        /*003c*/ 	.byte	0x03, 0x1b
        /*003e*/ 	.short	0x00ff


	//----- nvinfo : EIATTR_EXIT_INSTR_OFFSETS
	.align		4
        /*0040*/ 	.byte	0x04, 0x1c
        /*0042*/ 	.short	(.L_17 - .L_16)


	//   ....[0]....
.L_16:
        /*0044*/ 	.word	0x00000910


	//----- nvinfo : EIATTR_REQNTID
	.align		4
.L_17:
        /*0048*/ 	.byte	0x04, 0x10
        /*004a*/ 	.short	(.L_19 - .L_18)
.L_18:
        /*004c*/ 	.word	0x00000100
        /*0050*/ 	.word	0x00000001
        /*0054*/ 	.word	0x00000001


	//----- nvinfo : EIATTR_CBANK_PARAM_SIZE
	.align		4
.L_19:
        /*0058*/ 	.byte	0x03, 0x19
        /*005a*/ 	.short	0x0014


	//----- nvinfo : EIATTR_PARAM_CBANK
	.align		4
        /*005c*/ 	.byte	0x04, 0x0a
        /*005e*/ 	.short	(.L_21 - .L_20)
	.align		4
.L_20:
        /*0060*/ 	.word	index@(.nv.constant0.triton_poi_fused_avg_pool2d_49)
        /*0064*/ 	.short	0x0210
        /*0066*/ 	.short	0x0014


	//----- nvinfo : EIATTR_SW_WAR
	.align		4
.L_21:
        /*0068*/ 	.byte	0x04, 0x36
        /*006a*/ 	.short	(.L_23 - .L_22)
.L_22:
        /*006c*/ 	.word	0x00000008
.L_23:


//--------------------- .nv.callgraph             --------------------------
	.section	.nv.callgraph,"",@"SHT_CUDA_CALLGRAPH"
	.align	4
	.sectionentsize	8
	.align		4
        /*0000*/ 	.word	0x00000000
	.align		4
        /*0004*/ 	.word	0xffffffff
	.align		4
        /*0008*/ 	.word	0x00000000
	.align		4
        /*000c*/ 	.word	0xfffffffe
	.align		4
        /*0010*/ 	.word	0x00000000
	.align		4
        /*0014*/ 	.word	0xfffffffd
	.align		4
        /*0018*/ 	.word	0x00000000
	.align		4
        /*001c*/ 	.word	0xfffffffc


//--------------------- .text.triton_poi_fused_avg_pool2d_49 --------------------------
	.section	.text.triton_poi_fused_avg_pool2d_49,"ax",@progbits
	.align	128
        .global         triton_poi_fused_avg_pool2d_49
        .type           triton_poi_fused_avg_pool2d_49,@function
        .size           triton_poi_fused_avg_pool2d_49,(.L_x_1 - triton_poi_fused_avg_pool2d_49)
        .other          triton_poi_fused_avg_pool2d_49,@"STO_CUDA_ENTRY STV_DEFAULT"
triton_poi_fused_avg_pool2d_49:
.text.triton_poi_fused_avg_pool2d_49:
[----:B------:R-:W-:Y:S01]  /*0000*/  LDC R1, c[0x0][0x28] ;  /* 0x00000a00ff017b82 */ /* 0x000fe20000000800 */
[----:B------:R-:W1:Y:S01]  /*0010*/  S2R R0, SR_TID.X ;  /* 0x0000000000007919 */ /* 0x000e620000002100 */
[----:B------:R-:W-:-:S06]  /*0020*/  IMAD.MOV.U32 R4, RZ, RZ, RZ ;  /* 0x000000ffff047224 */ /* 0x000fcc00078e00ff */
[----:B------:R-:W2:Y:S01]  /*0030*/  LDC.64 R20, c[0x0][0x210] ;  /* 0x00008400ff147b82 */ /* 0x000ea20000000a00 */
[----:B------:R-:W-:Y:S01]  /*0040*/  CS2R R12, SRZ ;  /* 0x00000000000c7805 */ /* 0x000fe2000001ff00 */
[----:B------:R-:W3:Y:S01]  /*0050*/  S2R R5, SR_CTAID.X ;  /* 0x0000000000057919 */ /* 0x000ee20000002500 */
[----:B------:R-:W-:Y:S01]  /*0060*/  CS2R R14, SRZ ;  /* 0x00000000000e7805 */ /* 0x000fe2000001ff00 */
[----:B------:R-:W-:Y:S01]  /*0070*/  ULDC.64 UR4, c[0x0][0x208] ;  /* 0x0000820000047ab9 */ /* 0x000fe20000000a00 */
[----:B-1----:R-:W-:-:S05]  /*0080*/  IMAD.SHL.U32 R0, R0, 0x2, RZ ;  /* 0x0000000200007824 */ /* 0x002fca00078e00ff */
[----:B------:R-:W-:-:S05]  /*0090*/  LOP3.LUT R0, R0, 0x1fe, RZ, 0xc0, !PT ;  /* 0x000001fe00007812 */ /* 0x000fca00078ec0ff */
[----:B---3--:R-:W-:-:S04]  /*00a0*/  IMAD R5, R5, 0x200, R0 ;  /* 0x0000020005057824 */ /* 0x008fc800078e0200 */
[----:B------:R-:W-:-:S04]  /*00b0*/  IMAD.HI R6, R5, -0x15f15f15, R4 ;  /* 0xea0ea0eb05067827 */ /* 0x000fc800078e0204 */
[----:B------:R-:W-:Y:S01]  /*00c0*/  IMAD.HI R2, R5, 0x66666667, RZ ;  /* 0x6666666705027827 */ /* 0x000fe200078e02ff */
[----:B------:R-:W-:-:S03]  /*00d0*/  SHF.R.U32.HI R7, RZ, 0x1f, R6 ;  /* 0x0000001fff077819 */ /* 0x000fc60000011606 */
[----:B------:R-:W-:Y:S01]  /*00e0*/  VIADD R11, R5, 0xffffba00 ;  /* 0xffffba00050b7836 */ /* 0x000fe20000000000 */
[----:B------:R-:W-:Y:S02]  /*00f0*/  SHF.R.U32.HI R3, RZ, 0x1f, R2 ;  /* 0x0000001fff037819 */ /* 0x000fe40000011602 */
[----:B------:R-:W-:Y:S01]  /*0100*/  LEA.HI.SX32 R7, R6, R7, 0x12 ;  /* 0x0000000706077211 */ /* 0x000fe200078f92ff */
[----:B------:R-:W-:Y:S01]  /*0110*/  HFMA2.MMA R6, -RZ, RZ, 0, 0 ;  /* 0x00000000ff067435 */ /* 0x000fe200000001ff */
[----:B------:R-:W-:Y:S01]  /*0120*/  LEA.HI.SX32 R3, R2, R3, 0x17 ;  /* 0x0000000302037211 */ /* 0x000fe200078fbaff */
[----:B------:R-:W-:Y:S02]  /*0130*/  IMAD.MOV.U32 R2, RZ, RZ, RZ ;  /* 0x000000ffff027224 */ /* 0x000fe400078e00ff */
[----:B--2---:R-:W-:-:S04]  /*0140*/  IMAD.WIDE R10, R11, 0x4, R20 ;  /* 0x000000040b0a7825 */ /* 0x004fc800078e0214 */
[----:B------:R-:W-:-:S04]  /*0150*/  IMAD.HI R2, R3, -0x6db6db6d, R2 ;  /* 0x9249249303027827 */ /* 0x000fc800078e0202 */
[----:B------:R-:W-:Y:S01]  /*0160*/  IMAD.HI R0, R7, -0x6db6db6d, R6 ;  /* 0x9249249307007827 */ /* 0x000fe200078e0206 */
[----:B------:R-:W-:-:S04]  /*0170*/  SHF.R.U32.HI R9, RZ, 0x1f, R2 ;  /* 0x0000001fff097819 */ /* 0x000fc80000011602 */
[----:B------:R-:W-:Y:S02]  /*0180*/  LEA.HI.SX32 R2, R2, R9, 0x1d ;  /* 0x0000000902027211 */ /* 0x000fe400078feaff */
[----:B------:R-:W-:-:S03]  /*0190*/  SHF.R.U32.HI R9, RZ, 0x1f, R0 ;  /* 0x0000001fff097819 */ /* 0x000fc60000011600 */
[----:B------:R-:W-:Y:S01]  /*01a0*/  IMAD R3, R2, -0xe, R3 ;  /* 0xfffffff202037824 */ /* 0x000fe200078e0203 */
[----:B------:R-:W-:Y:S01]  /*01b0*/  LEA.HI.SX32 R6, R0, R9, 0x1d ;  /* 0x0000000900067211 */ /* 0x000fe200078feaff */
[----:B------:R-:W-:-:S03]  /*01c0*/  VIADD R9, R5, 0xffffb500 ;  /* 0xffffb50005097836 */ /* 0x000fc60000000000 */
[C---:B------:R-:W-:Y:S01]  /*01d0*/  ISETP.GT.AND P2, PT, R3.reuse, -0x1, PT ;  /* 0xffffffff0300780c */ /* 0x040fe20003f44270 */
[----:B------:R-:W-:Y:S01]  /*01e0*/  IMAD R6, R6, -0xe, R7 ;  /* 0xfffffff206067824 */ /* 0x000fe200078e0207 */
[----:B------:R-:W-:Y:S01]  /*01f0*/  ISETP.GT.AND P1, PT, R3, RZ, PT ;  /* 0x000000ff0300720c */ /* 0x000fe20003f24270 */
[----:B------:R-:W-:-:S03]  /*0200*/  IMAD.WIDE R8, R9, 0x4, R20 ;  /* 0x0000000409087825 */ /* 0x000fc600078e0214 */
[C---:B------:R-:W-:Y:S02]  /*0210*/  ISETP.GT.AND P2, PT, R6.reuse, RZ, P2 ;  /* 0x000000ff0600720c */ /* 0x040fe40001744270 */
[----:B------:R-:W-:-:S11]  /*0220*/  ISETP.GT.AND P5, PT, R6, RZ, P1 ;  /* 0x000000ff0600720c */ /* 0x000fd60000fa4270 */
[----:B------:R-:W2:Y:S04]  /*0230*/  @P2 LDG.E.64 R12, desc[UR4][R10.64] ;  /* 0x000000040a0c2981 */ /* 0x000ea8000c1e1b00 */
[----:B------:R1:W3:Y:S01]  /*0240*/  @P5 LDG.E.64 R14, desc[UR4][R8.64] ;  /* 0x00000004080e5981 */ /* 0x0002e2000c1e1b00 */
[C---:B------:R-:W-:Y:S01]  /*0250*/  ISETP.GT.AND P4, PT, R3.reuse, 0xc, PT ;  /* 0x0000000c0300780c */ /* 0x040fe20003f84270 */
[C---:B------:R-:W-:Y:S01]  /*0260*/  VIADD R0, R6.reuse, 0x2 ;  /* 0x0000000206007836 */ /* 0x040fe20000000000 */
[----:B------:R-:W-:Y:S01]  /*0270*/  ISETP.GE.AND P0, PT, R6, 0xd, PT ;  /* 0x0000000d0600780c */ /* 0x000fe20003f06270 */
[C---:B------:R-:W-:Y:S01]  /*0280*/  VIADD R2, R3.reuse, 0x2 ;  /* 0x0000000203027836 */ /* 0x040fe20000000000 */
[----:B------:R-:W-:Y:S02]  /*0290*/  ISETP.GE.AND P3, PT, R3, 0xd, PT ;  /* 0x0000000d0300780c */ /* 0x000fe40003f66270 */
[----:B------:R-:W-:-:S02]  /*02a0*/  SEL R7, R0, RZ, !P0 ;  /* 0x000000ff00077207 */ /* 0x000fc40004000000 */
[----:B------:R-:W-:Y:S02]  /*02b0*/  IADD3 R0, R3, 0x1, RZ ;  /* 0x0000000103007810 */ /* 0x000fe40007ffe0ff */
[----:B------:R-:W-:Y:S02]  /*02c0*/  SEL R16, R2, RZ, !P3 ;  /* 0x000000ff02107207 */ /* 0x000fe40005800000 */
[----:B------:R-:W-:-:S03]  /*02d0*/  ISETP.GE.U32.AND P0, PT, R0, 0xe, PT ;  /* 0x0000000e0000780c */ /* 0x000fc60003f06070 */
[----:B------:R-:W-:Y:S02]  /*02e0*/  VIADD R2, R16, 0xf ;  /* 0x0000000f10027836 */ /* 0x000fe40000000000 */
[----:B------:R-:W-:Y:S01]  /*02f0*/  @!P4 IMAD.MOV R2, RZ, RZ, R16 ;  /* 0x000000ffff02c224 */ /* 0x000fe200078e0210 */
[C---:B------:R-:W-:Y:S02]  /*0300*/  ISETP.GT.AND P4, PT, R6.reuse, RZ, !P0 ;  /* 0x000000ff0600720c */ /* 0x040fe40004784270 */
[C---:B------:R-:W-:Y:S01]  /*0310*/  ISETP.GT.AND P6, PT, R6.reuse, 0xc, PT ;  /* 0x0000000c0600780c */ /* 0x040fe20003fc4270 */
[C---:B------:R-:W-:Y:S01]  /*0320*/  VIADD R17, R5.reuse, 0xffffbf00 ;  /* 0xffffbf0005117836 */ /* 0x040fe20000000000 */
[----:B------:R-:W-:Y:S02]  /*0330*/  ISETP.GT.AND P1, PT, R6, -0x1, P1 ;  /* 0xffffffff0600780c */ /* 0x000fe40000f24270 */
[----:B-1----:R-:W-:Y:S01]  /*0340*/  CS2R R8, SRZ ;  /* 0x0000000000087805 */ /* 0x002fe2000001ff00 */
[----:B------:R-:W-:-:S02]  /*0350*/  VIADD R29, R5, 0xfffffb00 ;  /* 0xfffffb00051d7836 */ /* 0x000fc40000000000 */
[--C-:B------:R-:W-:Y:S01]  /*0360*/  IMAD.WIDE R16, R17, 0x4, R20.reuse ;  /* 0x0000000411107825 */ /* 0x100fe200078e0214 */
[----:B------:R-:W-:Y:S02]  /*0370*/  CS2R R10, SRZ ;  /* 0x00000000000a7805 */ /* 0x000fe4000001ff00 */
[C---:B------:R-:W-:Y:S01]  /*0380*/  LOP3.LUT R4, R6.reuse, R3, RZ, 0xfc, !PT ;  /* 0x0000000306047212 */ /* 0x040fe200078efcff */
[----:B------:R-:W-:Y:S01]  /*0390*/  IMAD.WIDE R28, R29, 0x4, R20 ;  /* 0x000000041d1c7825 */ /* 0x000fe200078e0214 */
[----:B------:R-:W4:Y:S03]  /*03a0*/  @P4 LDG.E.64 R8, desc[UR4][R16.64] ;  /* 0x0000000410084981 */ /* 0x000f26000c1e1b00 */
[----:B------:R-:W-:Y:S02]  /*03b0*/  VIADD R22, R6, 0x1 ;  /* 0x0000000106167836 */ /* 0x000fe40000000000 */
[----:B------:R-:W-:Y:S01]  /*03c0*/  VIADD R27, R7, 0xf ;  /* 0x0000000f071b7836 */ /* 0x000fe20000000000 */
[----:B------:R-:W-:Y:S01]  /*03d0*/  @!P6 IADD3 R27, R7, RZ, RZ ;  /* 0x000000ff071be210 */ /* 0x000fe20007ffe0ff */
[----:B------:R1:W5:Y:S01]  /*03e0*/  @P1 LDG.E.64 R10, desc[UR4][R28.64] ;  /* 0x000000041c0a1981 */ /* 0x000362000c1e1b00 */
[----:B------:R-:W-:-:S02]  /*03f0*/  ISETP.GT.AND P3, PT, R4, -0x1, PT ;  /* 0xffffffff0400780c */ /* 0x000fc40003f64270 */
[----:B------:R-:W-:Y:S02]  /*0400*/  ISETP.GT.AND P6, PT, R6, -0x1, !P0 ;  /* 0xffffffff0600780c */ /* 0x000fe400047c4270 */
[----:B------:R-:W-:Y:S01]  /*0410*/  IADD3 R23, R5, 0x500, RZ ;  /* 0x0000050005177810 */ /* 0x000fe20007ffe0ff */
[----:B------:R-:W-:-:S04]  /*0420*/  IMAD.WIDE R18, R5, 0x4, R20 ;  /* 0x0000000405127825 */ /* 0x000fc800078e0214 */
[----:B-1----:R-:W-:Y:S01]  /*0430*/  IMAD.WIDE R28, R23, 0x4, R20 ;  /* 0x00000004171c7825 */ /* 0x002fe200078e0214 */
[----:B------:R-:W-:-:S03]  /*0440*/  CS2R R16, SRZ ;  /* 0x0000000000107805 */ /* 0x000fc6000001ff00 */
[----:B------:R-:W-:Y:S01]  /*0450*/  VIADD R23, R5, 0x4100 ;  /* 0x0000410005177836 */ /* 0x000fe20000000000 */
[----:B------:R-:W-:Y:S02]  /*0460*/  ISETP.LT.U32.AND P0, PT, R22, 0xe, !P0 ;  /* 0x0000000e1600780c */ /* 0x000fe40004701070 */
[----:B--2---:R-:W-:Y:S02]  /*0470*/  SEL R4, R12, RZ, P2 ;  /* 0x000000ff0c047207 */ /* 0x004fe40001000000 */
[----:B------:R-:W-:Y:S02]  /*0480*/  SEL R0, R13, RZ, P2 ;  /* 0x000000ff0d007207 */ /* 0x000fe40001000000 */
[----:B------:R-:W-:Y:S02]  /*0490*/  ISETP.GE.U32.AND P2, PT, R22, 0xe, PT ;  /* 0x0000000e1600780c */ /* 0x000fe40003f46070 */
[----:B---3--:R-:W-:Y:S02]  /*04a0*/  SEL R25, R14, RZ, P5 ;  /* 0x000000ff0e197207 */ /* 0x008fe40002800000 */
[----:B------:R-:W-:-:S02]  /*04b0*/  SEL R7, R15, RZ, P5 ;  /* 0x000000ff0f077207 */ /* 0x000fc40002800000 */
[----:B------:R-:W-:Y:S02]  /*04c0*/  CS2R R14, SRZ ;  /* 0x00000000000e7805 */ /* 0x000fe4000001ff00 */
[C---:B------:R-:W-:Y:S02]  /*04d0*/  ISETP.GT.AND P5, PT, R3.reuse, RZ, !P2 ;  /* 0x000000ff0300720c */ /* 0x040fe400057a4270 */
[----:B------:R-:W-:Y:S02]  /*04e0*/  CS2R R12, SRZ ;  /* 0x00000000000c7805 */ /* 0x000fe4000001ff00 */
[----:B------:R-:W-:Y:S01]  /*04f0*/  ISETP.GT.AND P2, PT, R3, -0x1, !P2 ;  /* 0xffffffff0300780c */ /* 0x000fe20005744270 */
[----:B------:R1:W2:Y:S04]  /*0500*/  @P6 LDG.E.64 R14, desc[UR4][R28.64] ;  /* 0x000000041c0e6981 */ /* 0x0002a8000c1e1b00 */
[----:B------:R3:W2:Y:S01]  /*0510*/  @P3 LDG.E.64 R12, desc[UR4][R18.64] ;  /* 0x00000004120c3981 */ /* 0x0006a2000c1e1b00 */
[----:B-1----:R-:W-:-:S04]  /*0520*/  IMAD.WIDE R28, R23, 0x4, R20 ;  /* 0x00000004171c7825 */ /* 0x002fc800078e0214 */
[----:B------:R-:W-:Y:S01]  /*0530*/  VIADD R23, R5, 0x4600 ;  /* 0x0000460005177836 */ /* 0x000fe20000000000 */
[----:B------:R1:W2:Y:S01]  /*0540*/  @P5 LDG.E.64 R16, desc[UR4][R28.64] ;  /* 0x000000041c105981 */ /* 0x0002a2000c1e1b00 */
[----:B---3--:R-:W-:Y:S02]  /*0550*/  CS2R R18, SRZ ;  /* 0x0000000000127805 */ /* 0x008fe4000001ff00 */
[----:B-1----:R-:W-:-:S04]  /*0560*/  IMAD.WIDE R28, R23, 0x4, R20 ;  /* 0x00000004171c7825 */ /* 0x002fc800078e0214 */
[----:B------:R-:W-:Y:S01]  /*0570*/  VIADD R23, R5, 0x4b00 ;  /* 0x00004b0005177836 */ /* 0x000fe20000000000 */
[----:B------:R-:W3:Y:S03]  /*0580*/  @P2 LDG.E.64 R18, desc[UR4][R28.64] ;  /* 0x000000041c122981 */ /* 0x000ee6000c1e1b00 */
[----:B------:R-:W-:Y:S01]  /*0590*/  IMAD.WIDE R20, R23, 0x4, R20 ;  /* 0x0000000417147825 */ /* 0x000fe200078e0214 */
[----:B------:R-:W-:-:S06]  /*05a0*/  CS2R R22, SRZ ;  /* 0x0000000000167805 */ /* 0x000fcc000001ff00 */
[----:B------:R-:W3:Y:S01]  /*05b0*/  @P0 LDG.E.64 R22, desc[UR4][R20.64] ;  /* 0x0000000414160981 */ /* 0x000ee2000c1e1b00 */
[----:B------:R-:W-:-:S05]  /*05c0*/  IADD3 R24, R6, R3, RZ ;  /* 0x0000000306187210 */ /* 0x000fca0007ffe0ff */
[----:B------:R-:W-:-:S05]  /*05d0*/  IMAD R24, R6, R3, -R24 ;  /* 0x0000000306187224 */ /* 0x000fca00078e0a18 */
[----:B------:R-:W-:Y:S01]  /*05e0*/  IADD3 R24, R27, R24, R2 ;  /* 0x000000181b187210 */ /* 0x000fe20007ffe002 */
[----:B------:R-:W-:Y:S01]  /*05f0*/  IMAD R6, R6, R2, RZ ;  /* 0x0000000206067224 */ /* 0x000fe200078e02ff */
[----:B----4-:R-:W-:-:S03]  /*0600*/  SEL R9, R9, RZ, P4 ;  /* 0x000000ff09097207 */ /* 0x010fc60002000000 */
[----:B------:R-:W-:Y:S02]  /*0610*/  VIADD R24, R24, 0x1 ;  /* 0x0000000118187836 */ /* 0x000fe40000000000 */
[----:B------:R-:W-:Y:S01]  /*0620*/  FADD R0, R7, R0 ;  /* 0x0000000007007221 */ /* 0x000fe20000000000 */
[----:B------:R-:W-:Y:S02]  /*0630*/  IMAD R3, R3, R27, R6 ;  /* 0x0000001b03037224 */ /* 0x000fe400078e0206 */
[----:B------:R-:W-:Y:S01]  /*0640*/  IMAD R2, R27, R2, R24 ;  /* 0x000000021b027224 */ /* 0x000fe200078e0218 */
[----:B-----5:R-:W-:Y:S01]  /*0650*/  SEL R11, R11, RZ, P1 ;  /* 0x000000ff0b0b7207 */ /* 0x020fe20000800000 */
[----:B------:R-:W-:Y:S02]  /*0660*/  FADD R0, R0, R9 ;  /* 0x0000000900007221 */ /* 0x000fe40000000000 */
[----:B------:R-:W-:Y:S02]  /*0670*/  IMAD.IADD R2, R2, 0x1, -R3 ;  /* 0x0000000102027824 */ /* 0x000fe400078e0a03 */
[----:B------:R-:W-:Y:S01]  /*0680*/  FADD R25, R25, R4 ;  /* 0x0000000419197221 */ /* 0x000fe20000000000 */
[----:B------:R-:W-:Y:S01]  /*0690*/  FADD R4, R0, R11 ;  /* 0x0000000b00047221 */ /* 0x000fe20000000000 */
[----:B------:R-:W-:-:S02]  /*06a0*/  SEL R8, R8, RZ, P4 ;  /* 0x000000ff08087207 */ /* 0x000fc40002000000 */
[----:B------:R-:W-:Y:S02]  /*06b0*/  I2FP.F32.S32 R0, R2 ;  /* 0x0000000200007245 */ /* 0x000fe40000201400 */
[----:B------:R-:W-:Y:S01]  /*06c0*/  SEL R10, R10, RZ, P1 ;  /* 0x000000ff0a0a7207 */ /* 0x000fe20000800000 */
[----:B------:R-:W-:Y:S01]  /*06d0*/  FADD R25, R25, R8 ;  /* 0x0000000819197221 */ /* 0x000fe20000000000 */
[----:B------:R-:W-:Y:S01]  /*06e0*/  FSETP.GT.AND P1, PT, |R0|, 8.50705917302346158658e+37, PT ;  /* 0x7e8000000000780b */ /* 0x000fe20003f24200 */
[----:B------:R-:W1:Y:S02]  /*06f0*/  LDC.64 R2, c[0x0][0x218] ;  /* 0x00008600ff027b82 */ /* 0x000e640000000a00 */
[----:B------:R-:W-:Y:S01]  /*0700*/  FADD R25, R25, R10 ;  /* 0x0000000a19197221 */ /* 0x000fe20000000000 */
[----:B-1----:R-:W-:Y:S01]  /*0710*/  IMAD.WIDE R2, R5, 0x4, R2 ;  /* 0x0000000405027825 */ /* 0x002fe200078e0202 */
[----:B--2---:R-:W-:Y:S02]  /*0720*/  SEL R12, R12, RZ, P3 ;  /* 0x000000ff0c0c7207 */ /* 0x004fe40001800000 */
[----:B------:R-:W-:-:S02]  /*0730*/  SEL R13, R13, RZ, P3 ;  /* 0x000000ff0d0d7207 */ /* 0x000fc40001800000 */
[----:B------:R-:W-:Y:S01]  /*0740*/  FSETP.GEU.AND P3, PT, |R0|, 1.175494350822287508e-38, PT ;  /* 0x008000000000780b */ /* 0x000fe20003f6e200 */
[----:B------:R-:W-:Y:S01]  /*0750*/  FADD R25, R25, R12 ;  /* 0x0000000c19197221 */ /* 0x000fe20000000000 */
[----:B------:R-:W-:Y:S01]  /*0760*/  SEL R14, R14, RZ, P6 ;  /* 0x000000ff0e0e7207 */ /* 0x000fe20003000000 */
[----:B------:R-:W-:Y:S01]  /*0770*/  FADD R4, R4, R13 ;  /* 0x0000000d04047221 */ /* 0x000fe20000000000 */
[----:B------:R-:W-:Y:S01]  /*0780*/  SEL R15, R15, RZ, P6 ;  /* 0x000000ff0f0f7207 */ /* 0x000fe20003000000 */
[----:B------:R-:W-:Y:S01]  /*0790*/  @P1 FMUL R0, R0, 0.25 ;  /* 0x3e80000000001820 */ /* 0x000fe20000400000 */
[----:B------:R-:W-:Y:S01]  /*07a0*/  SEL R16, R16, RZ, P5 ;  /* 0x000000ff10107207 */ /* 0x000fe20002800000 */
[----:B------:R-:W-:Y:S01]  /*07b0*/  FADD R25, R25, R14 ;  /* 0x0000000e19197221 */ /* 0x000fe20000000000 */
[----:B------:R-:W-:Y:S01]  /*07c0*/  SEL R17, R17, RZ, P5 ;  /* 0x000000ff11117207 */ /* 0x000fe20002800000 */
[----:B------:R-:W-:Y:S02]  /*07d0*/  FADD R4, R4, R15 ;  /* 0x0000000f04047221 */ /* 0x000fe40000000000 */
[----:B------:R-:W-:-:S02]  /*07e0*/  FADD R25, R25, R16 ;  /* 0x0000001019197221 */ /* 0x000fc40000000000 */
[----:B------:R-:W-:Y:S01]  /*07f0*/  @!P3 FMUL R0, R0, 16777216 ;  /* 0x4b8000000000b820 */ /* 0x000fe20000400000 */
[----:B------:R-:W-:Y:S01]  /*0800*/  FADD R4, R4, R17 ;  /* 0x0000001104047221 */ /* 0x000fe20000000000 */
[----:B---3--:R-:W-:Y:S02]  /*0810*/  SEL R18, R18, RZ, P2 ;  /* 0x000000ff12127207 */ /* 0x008fe40001000000 */
[----:B------:R-:W-:Y:S02]  /*0820*/  SEL R19, R19, RZ, P2 ;  /* 0x000000ff13137207 */ /* 0x000fe40001000000 */
[----:B------:R-:W1:Y:S01]  /*0830*/  MUFU.RCP R0, R0 ;  /* 0x0000000000007308 */ /* 0x000e620000001000 */
[----:B------:R-:W-:Y:S02]  /*0840*/  FADD R25, R25, R18 ;  /* 0x0000001219197221 */ /* 0x000fe40000000000 */
[----:B------:R-:W-:Y:S01]  /*0850*/  FADD R4, R4, R19 ;  /* 0x0000001304047221 */ /* 0x000fe20000000000 */
[----:B------:R-:W-:-:S02]  /*0860*/  SEL R22, R22, RZ, P0 ;  /* 0x000000ff16167207 */ /* 0x000fc40000000000 */
[----:B------:R-:W-:-:S03]  /*0870*/  SEL R23, R23, RZ, P0 ;  /* 0x000000ff17177207 */ /* 0x000fc60000000000 */
[----:B------:R-:W-:Y:S02]  /*0880*/  FADD R22, R25, R22 ;  /* 0x0000001619167221 */ /* 0x000fe40000000000 */
[----:B------:R-:W-:Y:S02]  /*0890*/  FADD R23, R4, R23 ;  /* 0x0000001704177221 */ /* 0x000fe40000000000 */
[----:B------:R-:W-:Y:S02]  /*08a0*/  @P1 FMUL R22, R22, 0.25 ;  /* 0x3e80000016161820 */ /* 0x000fe40000400000 */
[----:B------:R-:W-:Y:S02]  /*08b0*/  @P1 FMUL R23, R23, 0.25 ;  /* 0x3e80000017171820 */ /* 0x000fe40000400000 */
[----:B------:R-:W-:Y:S02]  /*08c0*/  @!P3 FMUL R22, R22, 16777216 ;  /* 0x4b8000001616b820 */ /* 0x000fe40000400000 */
[----:B------:R-:W-:-:S02]  /*08d0*/  @!P3 FMUL R23, R23, 16777216 ;  /* 0x4b8000001717b820 */ /* 0x000fc40000400000 */
[C---:B-1----:R-:W-:Y:S02]  /*08e0*/  FMUL R22, R0.reuse, R22 ;  /* 0x0000001600167220 */ /* 0x042fe40000400000 */
[----:B------:R-:W-:-:S05]  /*08f0*/  FMUL R23, R0, R23 ;  /* 0x0000001700177220 */ /* 0x000fca0000400000 */
[----:B------:R-:W-:Y:S01]  /*0900*/  STG.E.64 desc[UR4][R2.64], R22 ;  /* 0x0000001602007986 */ /* 0x000fe2000c101b04 */
[----:B------:R-:W-:Y:S05]  /*0910*/  EXIT ;  /* 0x000000000000794d */ /* 0x000fea0003800000 */
.L_x_0:
[----:B------:R-:W-:-:S00]  /*0920*/  BRA `(.L_x_0) ;  /* 0xfffffffc00fc7947 */ /* 0x000fc0000383ffff */
[----:B------:R-:W-:-:S00]  /*0930*/  NOP ;  /* 0x0000000000007918 */ /* 0x000fc00000000000 */
        /* <DEDUP_REMOVED lines=12> */
.L_x_1:


//--------------------- .nv.constant0.triton_poi_fused_avg_pool2d_49 --------------------------
	.section	.nv.constant0.triton_poi_fused_avg_pool2d_49,"a",@progbits
	.sectionflags	@""
	.align	4
.nv.constant0.triton_poi_fused_avg_pool2d_49:
	.zero		548
